//
// Generated by NVIDIA NVVM Compiler
//
// Compiler Build ID: CL-36424714
// Cuda compilation tools, release 13.0, V13.0.88
// Based on NVVM 20.0.0
//

.version 9.0
.target sm_100
.address_size 64

	// .globl	_Z14get_id_2d_dataPjS_S_S_S_S_S_S_S_S_

.visible .entry _Z14get_id_2d_dataPjS_S_S_S_S_S_S_S_S_(
	.param .u64 .ptr .align 1 _Z14get_id_2d_dataPjS_S_S_S_S_S_S_S_S__param_0,
	.param .u64 .ptr .align 1 _Z14get_id_2d_dataPjS_S_S_S_S_S_S_S_S__param_1,
	.param .u64 .ptr .align 1 _Z14get_id_2d_dataPjS_S_S_S_S_S_S_S_S__param_2,
	.param .u64 .ptr .align 1 _Z14get_id_2d_dataPjS_S_S_S_S_S_S_S_S__param_3,
	.param .u64 .ptr .align 1 _Z14get_id_2d_dataPjS_S_S_S_S_S_S_S_S__param_4,
	.param .u64 .ptr .align 1 _Z14get_id_2d_dataPjS_S_S_S_S_S_S_S_S__param_5,
	.param .u64 .ptr .align 1 _Z14get_id_2d_dataPjS_S_S_S_S_S_S_S_S__param_6,
	.param .u64 .ptr .align 1 _Z14get_id_2d_dataPjS_S_S_S_S_S_S_S_S__param_7,
	.param .u64 .ptr .align 1 _Z14get_id_2d_dataPjS_S_S_S_S_S_S_S_S__param_8,
	.param .u64 .ptr .align 1 _Z14get_id_2d_dataPjS_S_S_S_S_S_S_S_S__param_9
)
{
	.reg .b32 	%r<13>;
	.reg .b64 	%rd<32>;

	ld.param.u64 	%rd1, [_Z14get_id_2d_dataPjS_S_S_S_S_S_S_S_S__param_0];
	ld.param.u64 	%rd2, [_Z14get_id_2d_dataPjS_S_S_S_S_S_S_S_S__param_1];
	ld.param.u64 	%rd3, [_Z14get_id_2d_dataPjS_S_S_S_S_S_S_S_S__param_2];
	ld.param.u64 	%rd4, [_Z14get_id_2d_dataPjS_S_S_S_S_S_S_S_S__param_3];
	ld.param.u64 	%rd5, [_Z14get_id_2d_dataPjS_S_S_S_S_S_S_S_S__param_4];
	ld.param.u64 	%rd6, [_Z14get_id_2d_dataPjS_S_S_S_S_S_S_S_S__param_5];
	ld.param.u64 	%rd7, [_Z14get_id_2d_dataPjS_S_S_S_S_S_S_S_S__param_6];
	ld.param.u64 	%rd8, [_Z14get_id_2d_dataPjS_S_S_S_S_S_S_S_S__param_7];
	ld.param.u64 	%rd9, [_Z14get_id_2d_dataPjS_S_S_S_S_S_S_S_S__param_8];
	ld.param.u64 	%rd10, [_Z14get_id_2d_dataPjS_S_S_S_S_S_S_S_S__param_9];
	cvta.to.global.u64 	%rd11, %rd10;
	cvta.to.global.u64 	%rd12, %rd9;
	cvta.to.global.u64 	%rd13, %rd8;
	cvta.to.global.u64 	%rd14, %rd7;
	cvta.to.global.u64 	%rd15, %rd6;
	cvta.to.global.u64 	%rd16, %rd5;
	cvta.to.global.u64 	%rd17, %rd4;
	cvta.to.global.u64 	%rd18, %rd3;
	cvta.to.global.u64 	%rd19, %rd2;
	cvta.to.global.u64 	%rd20, %rd1;
	mov.u32 	%r1, %ctaid.x;
	mov.u32 	%r2, %ntid.x;
	mov.u32 	%r3, %tid.x;
	mad.lo.s32 	%r4, %r1, %r2, %r3;
	mov.u32 	%r5, %ctaid.y;
	mov.u32 	%r6, %ntid.y;
	mov.u32 	%r7, %tid.y;
	mad.lo.s32 	%r8, %r5, %r6, %r7;
	mov.u32 	%r9, %nctaid.x;
	mul.lo.s32 	%r10, %r9, %r2;
	mad.lo.s32 	%r11, %r10, %r8, %r4;
	mul.wide.u32 	%rd21, %r11, 4;
	add.s64 	%rd22, %rd20, %rd21;
	st.global.u32 	[%rd22], %r1;
	add.s64 	%rd23, %rd19, %rd21;
	st.global.u32 	[%rd23], %r5;
	add.s64 	%rd24, %rd18, %rd21;
	st.global.u32 	[%rd24], %r3;
	add.s64 	%rd25, %rd17, %rd21;
	st.global.u32 	[%rd25], %r11;
	add.s64 	%rd26, %rd16, %rd21;
	st.global.u32 	[%rd26], %r4;
	add.s64 	%rd27, %rd15, %rd21;
	st.global.u32 	[%rd27], %r8;
	add.s64 	%rd28, %rd14, %rd21;
	st.global.u32 	[%rd28], %r9;
	mov.u32 	%r12, %nctaid.y;
	add.s64 	%rd29, %rd13, %rd21;
	st.global.u32 	[%rd29], %r12;
	add.s64 	%rd30, %rd12, %rd21;
	st.global.u32 	[%rd30], %r2;
	add.s64 	%rd31, %rd11, %rd21;
	st.global.u32 	[%rd31], %r6;
	ret;

}


// ===== COMPILED SASS (sm_100) =====

	.target	sm_100

	.elftype	@"ET_EXEC"


//--------------------- .note.nv.tkinfo           --------------------------
	.section	.note.nv.tkinfo,"",@"SHT_NOTE"
	.sectionflags	@"SHF_NOTE_NV_TKINFO"
	.tkinfo
        /*0018*/ 	.word	0x00000002
        /*0030*/ 	.string	""
        /*0030*/ 	.string	"ptxas"
        /*0030*/ 	.string	"Cuda compilation tools, release 13.0, V13.0.88"
        /*0030*/ 	.string	"Build cuda_13.0.r13.0/compiler.36424714_0"
        /*0030*/ 	.string	"-arch sm_100 -m 64 "



//--------------------- .note.nv.cuinfo           --------------------------
	.section	.note.nv.cuinfo,"",@"SHT_NOTE"
	.sectionflags	@"SHF_NOTE_NV_CUINFO"
        /*0018*/ 	.short	0x0002
        /*001a*/ 	.short	0x0064
        /*001c*/ 	.short	0x0082
	.zero		2


//--------------------- .nv.info                  --------------------------
	.section	.nv.info,"",@"SHT_CUDA_INFO"
	.align	4


	//----- nvinfo : EIATTR_REGCOUNT
	.align		4
        /*0000*/ 	.byte	0x04, 0x2f
        /*0002*/ 	.short	(.L_1 - .L_0)
	.align		4
.L_0:
        /*0004*/ 	.word	index@(_Z14get_id_2d_dataPjS_S_S_S_S_S_S_S_S_)
        /*0008*/ 	.word	0x00000020


	//----- nvinfo : EIATTR_FRAME_SIZE
	.align		4
.L_1:
        /*000c*/ 	.byte	0x04, 0x11
        /*000e*/ 	.short	(.L_3 - .L_2)
	.align		4
.L_2:
        /*0010*/ 	.word	index@(_Z14get_id_2d_dataPjS_S_S_S_S_S_S_S_S_)
        /*0014*/ 	.word	0x00000000


	//----- nvinfo : EIATTR_MIN_STACK_SIZE
	.align		4
.L_3:
        /*0018*/ 	.byte	0x04, 0x12
        /*001a*/ 	.short	(.L_5 - .L_4)
	.align		4
.L_4:
        /*001c*/ 	.word	index@(_Z14get_id_2d_dataPjS_S_S_S_S_S_S_S_S_)
        /*0020*/ 	.word	0x00000000
.L_5:


//--------------------- .nv.compat                --------------------------
	.section	.nv.compat,"",@"SHT_CUDA_COMPAT_INFO"
	.align	4
        /*0000*/ 	.byte	0x02, 0x09, 0x00, 0x00, 0x02, 0x02, 0x01, 0x00, 0x02, 0x05, 0x05, 0x00, 0x03, 0x07, 0x01, 0x01
        /*0010*/ 	.byte	0x02, 0x03, 0x00, 0x00, 0x02, 0x06, 0x01, 0x00, 0x04, 0x0b, 0x08, 0x00, 0x09, 0x00, 0x00, 0x00
        /*0020*/ 	.byte	0x00, 0x00, 0x00, 0x00


//--------------------- .nv.info._Z14get_id_2d_dataPjS_S_S_S_S_S_S_S_S_ --------------------------
	.section	.nv.info._Z14get_id_2d_dataPjS_S_S_S_S_S_S_S_S_,"",@"SHT_CUDA_INFO"
	.sectionflags	@""
	.align	4


	//----- nvinfo : EIATTR_CUDA_API_VERSION
	.align		4
        /*0000*/ 	.byte	0x04, 0x37
        /*0002*/ 	.short	(.L_7 - .L_6)
.L_6:
        /*0004*/ 	.word	0x00000082


	//----- nvinfo : EIATTR_KPARAM_INFO
	.align		4
.L_7:
        /*0008*/ 	.byte	0x04, 0x17
        /*000a*/ 	.short	(.L_9 - .L_8)
.L_8:
        /*000c*/ 	.word	0x00000000
        /*0010*/ 	.short	0x0009
        /*0012*/ 	.short	0x0048
        /*0014*/ 	.byte	0x00, 0xf5, 0x21, 0x00


	//----- nvinfo : EIATTR_KPARAM_INFO
	.align		4
.L_9:
        /*0018*/ 	.byte	0x04, 0x17
        /*001a*/ 	.short	(.L_11 - .L_10)
.L_10:
        /*001c*/ 	.word	0x00000000
        /*0020*/ 	.short	0x0008
        /*0022*/ 	.short	0x0040
        /*0024*/ 	.byte	0x00, 0xf5, 0x21, 0x00


	//----- nvinfo : EIATTR_KPARAM_INFO
	.align		4
.L_11:
        /*0028*/ 	.byte	0x04, 0x17
        /*002a*/ 	.short	(.L_13 - .L_12)
.L_12:
        /*002c*/ 	.word	0x00000000
        /*0030*/ 	.short	0x0007
        /*0032*/ 	.short	0x0038
        /*0034*/ 	.byte	0x00, 0xf5, 0x21, 0x00


	//----- nvinfo : EIATTR_KPARAM_INFO
	.align		4
.L_13:
        /*0038*/ 	.byte	0x04, 0x17
        /*003a*/ 	.short	(.L_15 - .L_14)
.L_14:
        /*003c*/ 	.word	0x00000000
        /*0040*/ 	.short	0x0006
        /*0042*/ 	.short	0x0030
        /*0044*/ 	.byte	0x00, 0xf5, 0x21, 0x00


	//----- nvinfo : EIATTR_KPARAM_INFO
	.align		4
.L_15:
        /*0048*/ 	.byte	0x04, 0x17
        /*004a*/ 	.short	(.L_17 - .L_16)
.L_16:
        /*004c*/ 	.word	0x00000000
        /*0050*/ 	.short	0x0005
        /*0052*/ 	.short	0x0028
        /*0054*/ 	.byte	0x00, 0xf5, 0x21, 0x00


	//----- nvinfo : EIATTR_KPARAM_INFO
	.align		4
.L_17:
        /*0058*/ 	.byte	0x04, 0x17
        /*005a*/ 	.short	(.L_19 - .L_18)
.L_18:
        /*005c*/ 	.word	0x00000000
        /*0060*/ 	.short	0x0004
        /*0062*/ 	.short	0x0020
        /*0064*/ 	.byte	0x00, 0xf5, 0x21, 0x00


	//----- nvinfo : EIATTR_KPARAM_INFO
	.align		4
.L_19:
        /*0068*/ 	.byte	0x04, 0x17
        /*006a*/ 	.short	(.L_21 - .L_20)
.L_20:
        /*006c*/ 	.word	0x00000000
        /*0070*/ 	.short	0x0003
        /*0072*/ 	.short	0x0018
        /*0074*/ 	.byte	0x00, 0xf5, 0x21, 0x00


	//----- nvinfo : EIATTR_KPARAM_INFO
	.align		4
.L_21:
        /*0078*/ 	.byte	0x04, 0x17
        /*007a*/ 	.short	(.L_23 - .L_22)
.L_22:
        /*007c*/ 	.word	0x00000000
        /*0080*/ 	.short	0x0002
        /*0082*/ 	.short	0x0010
        /*0084*/ 	.byte	0x00, 0xf5, 0x21, 0x00


	//----- nvinfo : EIATTR_KPARAM_INFO
	.align		4
.L_23:
        /*0088*/ 	.byte	0x04, 0x17
        /*008a*/ 	.short	(.L_25 - .L_24)
.L_24:
        /*008c*/ 	.word	0x00000000
        /*0090*/ 	.short	0x0001
        /*0092*/ 	.short	0x0008
        /*0094*/ 	.byte	0x00, 0xf5, 0x21, 0x00


	//----- nvinfo : EIATTR_KPARAM_INFO
	.align		4
.L_25:
        /*0098*/ 	.byte	0x04, 0x17
        /*009a*/ 	.short	(.L_27 - .L_26)
.L_26:
        /*009c*/ 	.word	0x00000000
        /*00a0*/ 	.short	0x0000
        /*00a2*/ 	.short	0x0000
        /*00a4*/ 	.byte	0x00, 0xf5, 0x21, 0x00


	//----- nvinfo : EIATTR_SPARSE_MMA_MASK
	.align		4
.L_27:
        /*00a8*/ 	.byte	0x03, 0x50
        /*00aa*/ 	.short	0x0000


	//----- nvinfo : EIATTR_MAXREG_COUNT
	.align		4
        /*00ac*/ 	.byte	0x03, 0x1b
        /*00ae*/ 	.short	0x00ff


	//----- nvinfo : EIATTR_MERCURY_ISA_VERSION
	.align		4
        /*00b0*/ 	.byte	0x03, 0x5f
        /*00b2*/ 	.short	0x0101


	//----- nvinfo : EIATTR_VRC_CTA_INIT_COUNT
	.align		4
        /*00b4*/ 	.byte	0x02, 0x4a
	.zero		1
	.zero		1


	//----- nvinfo : EIATTR_EXIT_INSTR_OFFSETS
	.align		4
        /*00b8*/ 	.byte	0x04, 0x1c
        /*00ba*/ 	.short	(.L_29 - .L_28)


	//   ....[0]....
.L_28:
        /*00bc*/ 	.word	0x000002c0


	//----- nvinfo : EIATTR_CBANK_PARAM_SIZE
	.align		4
.L_29:
        /*00c0*/ 	.byte	0x03, 0x19
        /*00c2*/ 	.short	0x0050


	//----- nvinfo : EIATTR_PARAM_CBANK
	.align		4
        /*00c4*/ 	.byte	0x04, 0x0a
        /*00c6*/ 	.short	(.L_31 - .L_30)
	.align		4
.L_30:
        /*00c8*/ 	.word	index@(.nv.constant0._Z14get_id_2d_dataPjS_S_S_S_S_S_S_S_S_)
        /*00cc*/ 	.short	0x0380
        /*00ce*/ 	.short	0x0050


	//----- nvinfo : EIATTR_SW_WAR
	.align		4
.L_31:
        /*00d0*/ 	.byte	0x04, 0x36
        /*00d2*/ 	.short	(.L_33 - .L_32)
.L_32:
        /*00d4*/ 	.word	0x00000008
.L_33:


//--------------------- .nv.callgraph             --------------------------
	.section	.nv.callgraph,"",@"SHT_CUDA_CALLGRAPH"
	.align	4
	.sectionentsize	8
	.align		4
        /*0000*/ 	.word	0x00000000
	.align		4
        /*0004*/ 	.word	0xffffffff
	.align		4
        /*0008*/ 	.word	0x00000000
	.align		4
        /*000c*/ 	.word	0xfffffffe
	.align		4
        /*0010*/ 	.word	0x00000000
	.align		4
        /*0014*/ 	.word	0xfffffffd
	.align		4
        /*0018*/ 	.word	0x00000000
	.align		4
        /*001c*/ 	.word	0xfffffffc


//--------------------- .text._Z14get_id_2d_dataPjS_S_S_S_S_S_S_S_S_ --------------------------
	.section	.text._Z14get_id_2d_dataPjS_S_S_S_S_S_S_S_S_,"ax",@progbits
	.align	128
        .global         _Z14get_id_2d_dataPjS_S_S_S_S_S_S_S_S_
        .type           _Z14get_id_2d_dataPjS_S_S_S_S_S_S_S_S_,@function
        .size           _Z14get_id_2d_dataPjS_S_S_S_S_S_S_S_S_,(.L_x_1 - _Z14get_id_2d_dataPjS_S_S_S_S_S_S_S_S_)
        .other          _Z14get_id_2d_dataPjS_S_S_S_S_S_S_S_S_,@"STO_CUDA_ENTRY STV_DEFAULT"
_Z14get_id_2d_dataPjS_S_S_S_S_S_S_S_S_:
.text._Z14get_id_2d_dataPjS_S_S_S_S_S_S_S_S_:
[----:B------:R-:W-:Y:S01]  /*0000*/  LDC R1, c[0x0][0x37c] ;  /* 0x0000df00ff017b82 */ /* 0x000fe20000000800 */
[----:B------:R-:W0:Y:S07]  /*0010*/  S2R R3, SR_CTAID.Y ;  /* 0x0000000000037919 */ /* 0x000e2e0000002600 */
[----:B------:R-:W1:Y:S01]  /*0020*/  LDC R2, c[0x0][0x360] ;  /* 0x0000d800ff027b82 */ /* 0x000e620000000800 */
[----:B------:R-:W2:Y:S01]  /*0030*/  LDCU.64 UR4, c[0x0][0x358] ;  /* 0x00006b00ff0477ac */ /* 0x000ea20008000a00 */
[----:B------:R-:W1:Y:S01]  /*0040*/  S2R R24, SR_CTAID.X ;  /* 0x0000000000187919 */ /* 0x000e620000002500 */
[----:B------:R-:W1:Y:S05]  /*0050*/  S2R R25, SR_TID.X ;  /* 0x0000000000197919 */ /* 0x000e6a0000002100 */
[----:B------:R-:W0:Y:S01]  /*0060*/  LDC R0, c[0x0][0x364] ;  /* 0x0000d900ff007b82 */ /* 0x000e220000000800 */
[----:B------:R-:W0:Y:S07]  /*0070*/  S2R R4, SR_TID.Y ;  /* 0x0000000000047919 */ /* 0x000e2e0000002200 */
[----:B------:R-:W3:Y:S08]  /*0080*/  LDC R5, c[0x0][0x370] ;  /* 0x0000dc00ff057b82 */ /* 0x000ef00000000800 */
[----:B------:R-:W4:Y:S08]  /*0090*/  LDC.64 R12, c[0x0][0x388] ;  /* 0x0000e200ff0c7b82 */ /* 0x000f300000000a00 */
[----:B------:R-:W5:Y:S01]  /*00a0*/  LDC.64 R14, c[0x0][0x380] ;  /* 0x0000e000ff0e7b82 */ /* 0x000f620000000a00 */
[----:B-1----:R-:W-:-:S07]  /*00b0*/  IMAD R7, R24, R2, R25 ;  /* 0x0000000218077224 */ /* 0x002fce00078e0219 */
[----:B------:R-:W1:Y:S01]  /*00c0*/  LDC.64 R22, c[0x0][0x390] ;  /* 0x0000e400ff167b82 */ /* 0x000e620000000a00 */
[----:B---3--:R-:W-:Y:S02]  /*00d0*/  IMAD R6, R2, R5, RZ ;  /* 0x0000000502067224 */ /* 0x008fe400078e02ff */
[----:B0-----:R-:W-:-:S04]  /*00e0*/  IMAD R4, R3, R0, R4 ;  /* 0x0000000003047224 */ /* 0x001fc800078e0204 */
[----:B------:R-:W-:Y:S01]  /*00f0*/  IMAD R6, R4, R6, R7 ;  /* 0x0000000604067224 */ /* 0x000fe200078e0207 */
[----:B------:R-:W0:Y:S03]  /*0100*/  LDC.64 R8, c[0x0][0x398] ;  /* 0x0000e600ff087b82 */ /* 0x000e260000000a00 */
[----:B----4-:R-:W-:-:S05]  /*0110*/  IMAD.WIDE.U32 R28, R6, 0x4, R12 ;  /* 0x00000004061c7825 */ /* 0x010fca00078e000c */
[----:B------:R-:W3:Y:S01]  /*0120*/  LDC.64 R10, c[0x0][0x3a0] ;  /* 0x0000e800ff0a7b82 */ /* 0x000ee20000000a00 */
[----:B-----5:R-:W-:-:S05]  /*0130*/  IMAD.WIDE.U32 R26, R6, 0x4, R14 ;  /* 0x00000004061a7825 */ /* 0x020fca00078e000e */
[----:B--2---:R-:W-:Y:S02]  /*0140*/  STG.E desc[UR4][R26.64], R24 ;  /* 0x000000181a007986 */ /* 0x004fe4000c101904 */
[----:B------:R-:W2:Y:S01]  /*0150*/  LDC.64 R12, c[0x0][0x3a8] ;  /* 0x0000ea00ff0c7b82 */ /* 0x000ea20000000a00 */
[C---:B-1----:R-:W-:Y:S01]  /*0160*/  IMAD.WIDE.U32 R22, R6.reuse, 0x4, R22 ;  /* 0x0000000406167825 */ /* 0x042fe200078e0016 */
[----:B------:R1:W-:Y:S04]  /*0170*/  STG.E desc[UR4][R28.64], R3 ;  /* 0x000000031c007986 */ /* 0x0003e8000c101904 */
[----:B------:R-:W-:Y:S02]  /*0180*/  STG.E desc[UR4][R22.64], R25 ;  /* 0x0000001916007986 */ /* 0x000fe4000c101904 */
[----:B------:R-:W4:Y:S01]  /*0190*/  LDC.64 R14, c[0x0][0x3b0] ;  /* 0x0000ec00ff0e7b82 */ /* 0x000f220000000a00 */
[----:B0-----:R-:W-:-:S05]  /*01a0*/  IMAD.WIDE.U32 R8, R6, 0x4, R8 ;  /* 0x0000000406087825 */ /* 0x001fca00078e0008 */
[----:B------:R-:W-:Y:S02]  /*01b0*/  STG.E desc[UR4][R8.64], R6 ;  /* 0x0000000608007986 */ /* 0x000fe4000c101904 */
[----:B------:R-:W0:Y:S01]  /*01c0*/  LDC.64 R16, c[0x0][0x3b8] ;  /* 0x0000ee00ff107b82 */ /* 0x000e220000000a00 */
[----:B---3--:R-:W-:-:S05]  /*01d0*/  IMAD.WIDE.U32 R10, R6, 0x4, R10 ;  /* 0x00000004060a7825 */ /* 0x008fca00078e000a */
[----:B------:R-:W-:Y:S02]  /*01e0*/  STG.E desc[UR4][R10.64], R7 ;  /* 0x000000070a007986 */ /* 0x000fe4000c101904 */
[----:B------:R-:W3:Y:S01]  /*01f0*/  LDC.64 R18, c[0x0][0x3c0] ;  /* 0x0000f000ff127b82 */ /* 0x000ee20000000a00 */
[----:B--2---:R-:W-:-:S05]  /*0200*/  IMAD.WIDE.U32 R12, R6, 0x4, R12 ;  /* 0x00000004060c7825 */ /* 0x004fca00078e000c */
[----:B------:R-:W-:Y:S02]  /*0210*/  STG.E desc[UR4][R12.64], R4 ;  /* 0x000000040c007986 */ /* 0x000fe4000c101904 */
[----:B------:R-:W2:Y:S01]  /*0220*/  LDC.64 R20, c[0x0][0x3c8] ;  /* 0x0000f200ff147b82 */ /* 0x000ea20000000a00 */
[----:B----4-:R-:W-:-:S05]  /*0230*/  IMAD.WIDE.U32 R14, R6, 0x4, R14 ;  /* 0x00000004060e7825 */ /* 0x010fca00078e000e */
[----:B------:R-:W-:Y:S02]  /*0240*/  STG.E desc[UR4][R14.64], R5 ;  /* 0x000000050e007986 */ /* 0x000fe4000c101904 */
[----:B-1----:R-:W1:Y:S01]  /*0250*/  LDC R3, c[0x0][0x374] ;  /* 0x0000dd00ff037b82 */ /* 0x002e620000000800 */
[----:B0-----:R-:W-:-:S04]  /*0260*/  IMAD.WIDE.U32 R16, R6, 0x4, R16 ;  /* 0x0000000406107825 */ /* 0x001fc800078e0010 */
[----:B---3--:R-:W-:-:S04]  /*0270*/  IMAD.WIDE.U32 R18, R6, 0x4, R18 ;  /* 0x0000000406127825 */ /* 0x008fc800078e0012 */
[----:B--2---:R-:W-:Y:S01]  /*0280*/  IMAD.WIDE.U32 R20, R6, 0x4, R20 ;  /* 0x0000000406147825 */ /* 0x004fe200078e0014 */
[----:B-1----:R-:W-:Y:S04]  /*0290*/  STG.E desc[UR4][R16.64], R3 ;  /* 0x0000000310007986 */ /* 0x002fe8000c101904 */
[----:B------:R-:W-:Y:S04]  /*02a0*/  STG.E desc[UR4][R18.64], R2 ;  /* 0x0000000212007986 */ /* 0x000fe8000c101904 */
[----:B------:R-:W-:Y:S01]  /*02b0*/  STG.E desc[UR4][R20.64], R0 ;  /* 0x0000000014007986 */ /* 0x000fe2000c101904 */
[----:B------:R-:W-:Y:S05]  /*02c0*/  EXIT ;  /* 0x000000000000794d */ /* 0x000fea0003800000 */
.L_x_0:
[----:B------:R-:W-:-:S00]  /*02d0*/  BRA `(.L_x_0) ;  /* 0xfffffffc00fc7947 */ /* 0x000fc0000383ffff */
[----:B------:R-:W-:-:S00]  /*02e0*/  NOP ;  /* 0x0000000000007918 */ /* 0x000fc00000000000 */
        /* <DEDUP_REMOVED lines=9> */
.L_x_1:


//--------------------- .nv.shared.reserved.0     --------------------------
	.section	.nv.shared.reserved.0,"aw",@nobits
	.weak		__nv_reservedSMEM_offset_0_alias
	.size		__nv_reservedSMEM_offset_0_alias, 0, 64
	.other		__nv_reservedSMEM_offset_0_alias,@"STO_CUDA_RESERVED_SHARED STV_DEFAULT"
__nv_reservedSMEM_offset_0_alias:
	.zero		0
	.zero		64


//--------------------- .nv.constant0._Z14get_id_2d_dataPjS_S_S_S_S_S_S_S_S_ --------------------------
	.section	.nv.constant0._Z14get_id_2d_dataPjS_S_S_S_S_S_S_S_S_,"a",@progbits
	.sectionflags	@""
	.align	4
.nv.constant0._Z14get_id_2d_dataPjS_S_S_S_S_S_S_S_S_:
	.zero		976


//--------------------- SYMBOLS --------------------------

	.type		.nv.reservedSmem.offset0,@object
	.size		.nv.reservedSmem.offset0,0x4
